//
// Generated by NVIDIA NVVM Compiler
//
// Compiler Build ID: CL-36424714
// Cuda compilation tools, release 13.0, V13.0.88
// Based on NVVM 20.0.0
//

.version 9.0
.target sm_100
.address_size 64

	// .globl	_Z16count_collisionsP4AabbPii

.visible .entry _Z16count_collisionsP4AabbPii(
	.param .u64 .ptr .align 1 _Z16count_collisionsP4AabbPii_param_0,
	.param .u64 .ptr .align 1 _Z16count_collisionsP4AabbPii_param_1,
	.param .u32 _Z16count_collisionsP4AabbPii_param_2
)
{
	.reg .pred 	%p<5>;
	.reg .b32 	%r<7>;
	.reg .b32 	%f<7>;
	.reg .b64 	%rd<7>;

	ld.param.u64 	%rd2, [_Z16count_collisionsP4AabbPii_param_0];
	ld.param.u64 	%rd3, [_Z16count_collisionsP4AabbPii_param_1];
	ld.param.u32 	%r2, [_Z16count_collisionsP4AabbPii_param_2];
	mov.u32 	%r3, %ctaid.x;
	mov.u32 	%r4, %ntid.x;
	mov.u32 	%r5, %tid.x;
	mad.lo.s32 	%r1, %r3, %r4, %r5;
	setp.ge.s32 	%p1, %r1, %r2;
	@%p1 bra 	$L__BB0_5;
	cvta.to.global.u64 	%rd4, %rd2;
	mul.wide.s32 	%rd5, %r1, 36;
	add.s64 	%rd1, %rd4, %rd5;
	ld.global.f32 	%f1, [%rd1+20];
	ld.global.f32 	%f2, [%rd1+4];
	setp.ltu.f32 	%p2, %f1, %f2;
	@%p2 bra 	$L__BB0_5;
	ld.global.f32 	%f3, [%rd1+24];
	ld.global.f32 	%f4, [%rd1+8];
	setp.ltu.f32 	%p3, %f3, %f4;
	@%p3 bra 	$L__BB0_5;
	ld.global.f32 	%f5, [%rd1+28];
	ld.global.f32 	%f6, [%rd1+12];
	setp.ltu.f32 	%p4, %f5, %f6;
	@%p4 bra 	$L__BB0_5;
	cvta.to.global.u64 	%rd6, %rd3;
	atom.global.add.u32 	%r6, [%rd6], 1;
$L__BB0_5:
	ret;

}
	// .globl	_Z13reset_counterPi
.visible .entry _Z13reset_counterPi(
	.param .u64 .ptr .align 1 _Z13reset_counterPi_param_0
)
{
	.reg .b32 	%r<2>;
	.reg .b64 	%rd<3>;

	ld.param.u64 	%rd1, [_Z13reset_counterPi_param_0];
	cvta.to.global.u64 	%rd2, %rd1;
	mov.b32 	%r1, 0;
	st.global.u32 	[%rd2], %r1;
	ret;

}


// ===== COMPILED SASS (sm_100) =====

	.target	sm_100

	.elftype	@"ET_EXEC"


//--------------------- .note.nv.tkinfo           --------------------------
	.section	.note.nv.tkinfo,"",@"SHT_NOTE"
	.sectionflags	@"SHF_NOTE_NV_TKINFO"
	.tkinfo
        /*0018*/ 	.word	0x00000002
        /*0030*/ 	.string	""
        /*0030*/ 	.string	"ptxas"
        /*0030*/ 	.string	"Cuda compilation tools, release 13.0, V13.0.88"
        /*0030*/ 	.string	"Build cuda_13.0.r13.0/compiler.36424714_0"
        /*0030*/ 	.string	"-arch sm_100 -m 64 "



//--------------------- .note.nv.cuinfo           --------------------------
	.section	.note.nv.cuinfo,"",@"SHT_NOTE"
	.sectionflags	@"SHF_NOTE_NV_CUINFO"
        /*0018*/ 	.short	0x0002
        /*001a*/ 	.short	0x0064
        /*001c*/ 	.short	0x0082
	.zero		2


//--------------------- .nv.info                  --------------------------
	.section	.nv.info,"",@"SHT_CUDA_INFO"
	.align	4


	//----- nvinfo : EIATTR_REGCOUNT
	.align		4
        /*0000*/ 	.byte	0x04, 0x2f
        /*0002*/ 	.short	(.L_1 - .L_0)
	.align		4
.L_0:
        /*0004*/ 	.word	index@(_Z16count_collisionsP4AabbPii)
        /*0008*/ 	.word	0x00000008


	//----- nvinfo : EIATTR_FRAME_SIZE
	.align		4
.L_1:
        /*000c*/ 	.byte	0x04, 0x11
        /*000e*/ 	.short	(.L_3 - .L_2)
	.align		4
.L_2:
        /*0010*/ 	.word	index@(_Z16count_collisionsP4AabbPii)
        /*0014*/ 	.word	0x00000000


	//----- nvinfo : EIATTR_REGCOUNT
	.align		4
.L_3:
        /*0018*/ 	.byte	0x04, 0x2f
        /*001a*/ 	.short	(.L_5 - .L_4)
	.align		4
.L_4:
        /*001c*/ 	.word	index@(_Z13reset_counterPi)
        /*0020*/ 	.word	0x00000006


	//----- nvinfo : EIATTR_FRAME_SIZE
	.align		4
.L_5:
        /*0024*/ 	.byte	0x04, 0x11
        /*0026*/ 	.short	(.L_7 - .L_6)
	.align		4
.L_6:
        /*0028*/ 	.word	index@(_Z13reset_counterPi)
        /*002c*/ 	.word	0x00000000


	//----- nvinfo : EIATTR_MIN_STACK_SIZE
	.align		4
.L_7:
        /*0030*/ 	.byte	0x04, 0x12
        /*0032*/ 	.short	(.L_9 - .L_8)
	.align		4
.L_8:
        /*0034*/ 	.word	index@(_Z13reset_counterPi)
        /*0038*/ 	.word	0x00000000


	//----- nvinfo : EIATTR_MIN_STACK_SIZE
	.align		4
.L_9:
        /*003c*/ 	.byte	0x04, 0x12
        /*003e*/ 	.short	(.L_11 - .L_10)
	.align		4
.L_10:
        /*0040*/ 	.word	index@(_Z16count_collisionsP4AabbPii)
        /*0044*/ 	.word	0x00000000
.L_11:


//--------------------- .nv.compat                --------------------------
	.section	.nv.compat,"",@"SHT_CUDA_COMPAT_INFO"
	.align	4
        /*0000*/ 	.byte	0x02, 0x09, 0x00, 0x00, 0x02, 0x02, 0x01, 0x00, 0x02, 0x05, 0x05, 0x00, 0x03, 0x07, 0x01, 0x01
        /*0010*/ 	.byte	0x02, 0x03, 0x00, 0x00, 0x02, 0x06, 0x01, 0x00, 0x04, 0x0b, 0x08, 0x00, 0x09, 0x00, 0x00, 0x00
        /*0020*/ 	.byte	0x00, 0x00, 0x00, 0x00


//--------------------- .nv.info._Z13reset_counterPi --------------------------
	.section	.nv.info._Z13reset_counterPi,"",@"SHT_CUDA_INFO"
	.sectionflags	@""
	.align	4


	//----- nvinfo : EIATTR_CUDA_API_VERSION
	.align		4
        /*0000*/ 	.byte	0x04, 0x37
        /*0002*/ 	.short	(.L_13 - .L_12)
.L_12:
        /*0004*/ 	.word	0x00000082


	//----- nvinfo : EIATTR_KPARAM_INFO
	.align		4
.L_13:
        /*0008*/ 	.byte	0x04, 0x17
        /*000a*/ 	.short	(.L_15 - .L_14)
.L_14:
        /*000c*/ 	.word	0x00000000
        /*0010*/ 	.short	0x0000
        /*0012*/ 	.short	0x0000
        /*0014*/ 	.byte	0x00, 0xf5, 0x21, 0x00


	//----- nvinfo : EIATTR_SPARSE_MMA_MASK
	.align		4
.L_15:
        /*0018*/ 	.byte	0x03, 0x50
        /*001a*/ 	.short	0x0000


	//----- nvinfo : EIATTR_MAXREG_COUNT
	.align		4
        /*001c*/ 	.byte	0x03, 0x1b
        /*001e*/ 	.short	0x00ff


	//----- nvinfo : EIATTR_MERCURY_ISA_VERSION
	.align		4
        /*0020*/ 	.byte	0x03, 0x5f
        /*0022*/ 	.short	0x0101


	//----- nvinfo : EIATTR_VRC_CTA_INIT_COUNT
	.align		4
        /*0024*/ 	.byte	0x02, 0x4a
	.zero		1
	.zero		1


	//----- nvinfo : EIATTR_EXIT_INSTR_OFFSETS
	.align		4
        /*0028*/ 	.byte	0x04, 0x1c
        /*002a*/ 	.short	(.L_17 - .L_16)


	//   ....[0]....
.L_16:
        /*002c*/ 	.word	0x00000040


	//----- nvinfo : EIATTR_CBANK_PARAM_SIZE
	.align		4
.L_17:
        /*0030*/ 	.byte	0x03, 0x19
        /*0032*/ 	.short	0x0008


	//----- nvinfo : EIATTR_PARAM_CBANK
	.align		4
        /*0034*/ 	.byte	0x04, 0x0a
        /*0036*/ 	.short	(.L_19 - .L_18)
	.align		4
.L_18:
        /*0038*/ 	.word	index@(.nv.constant0._Z13reset_counterPi)
        /*003c*/ 	.short	0x0380
        /*003e*/ 	.short	0x0008


	//----- nvinfo : EIATTR_SW_WAR
	.align		4
.L_19:
        /*0040*/ 	.byte	0x04, 0x36
        /*0042*/ 	.short	(.L_21 - .L_20)
.L_20:
        /*0044*/ 	.word	0x00000008
.L_21:


//--------------------- .nv.info._Z16count_collisionsP4AabbPii --------------------------
	.section	.nv.info._Z16count_collisionsP4AabbPii,"",@"SHT_CUDA_INFO"
	.sectionflags	@""
	.align	4


	//----- nvinfo : EIATTR_CUDA_API_VERSION
	.align		4
        /*0000*/ 	.byte	0x04, 0x37
        /*0002*/ 	.short	(.L_23 - .L_22)
.L_22:
        /*0004*/ 	.word	0x00000082


	//----- nvinfo : EIATTR_KPARAM_INFO
	.align		4
.L_23:
        /*0008*/ 	.byte	0x04, 0x17
        /*000a*/ 	.short	(.L_25 - .L_24)
.L_24:
        /*000c*/ 	.word	0x00000000
        /*0010*/ 	.short	0x0002
        /*0012*/ 	.short	0x0010
        /*0014*/ 	.byte	0x00, 0xf0, 0x11, 0x00


	//----- nvinfo : EIATTR_KPARAM_INFO
	.align		4
.L_25:
        /*0018*/ 	.byte	0x04, 0x17
        /*001a*/ 	.short	(.L_27 - .L_26)
.L_26:
        /*001c*/ 	.word	0x00000000
        /*0020*/ 	.short	0x0001
        /*0022*/ 	.short	0x0008
        /*0024*/ 	.byte	0x00, 0xf5, 0x21, 0x00


	//----- nvinfo : EIATTR_KPARAM_INFO
	.align		4
.L_27:
        /*0028*/ 	.byte	0x04, 0x17
        /*002a*/ 	.short	(.L_29 - .L_28)
.L_28:
        /*002c*/ 	.word	0x00000000
        /*0030*/ 	.short	0x0000
        /*0032*/ 	.short	0x0000
        /*0034*/ 	.byte	0x00, 0xf5, 0x21, 0x00


	//----- nvinfo : EIATTR_SPARSE_MMA_MASK
	.align		4
.L_29:
        /*0038*/ 	.byte	0x03, 0x50
        /*003a*/ 	.short	0x0000


	//----- nvinfo : EIATTR_MAXREG_COUNT
	.align		4
        /*003c*/ 	.byte	0x03, 0x1b
        /*003e*/ 	.short	0x00ff


	//----- nvinfo : EIATTR_MERCURY_ISA_VERSION
	.align		4
        /*0040*/ 	.byte	0x03, 0x5f
        /*0042*/ 	.short	0x0101


	//----- nvinfo : EIATTR_INT_WARP_WIDE_INSTR_OFFSETS
	.align		4
        /*0044*/ 	.byte	0x04, 0x31
        /*0046*/ 	.short	(.L_31 - .L_30)


	//   ....[0]....
.L_30:
        /*0048*/ 	.word	0x00000190


	//----- nvinfo : EIATTR_VRC_CTA_INIT_COUNT
	.align		4
.L_31:
        /*004c*/ 	.byte	0x02, 0x4a
	.zero		1
	.zero		1


	//----- nvinfo : EIATTR_EXIT_INSTR_OFFSETS
	.align		4
        /*0050*/ 	.byte	0x04, 0x1c
        /*0052*/ 	.short	(.L_33 - .L_32)


	//   ....[0]....
.L_32:
        /*0054*/ 	.word	0x00000070


	//   ....[1]....
        /*0058*/ 	.word	0x000000e0


	//   ....[2]....
        /*005c*/ 	.word	0x00000120


	//   ....[3]....
        /*0060*/ 	.word	0x00000160


	//   ....[4]....
        /*0064*/ 	.word	0x000001e0


	//----- nvinfo : EIATTR_CBANK_PARAM_SIZE
	.align		4
.L_33:
        /*0068*/ 	.byte	0x03, 0x19
        /*006a*/ 	.short	0x0014


	//----- nvinfo : EIATTR_PARAM_CBANK
	.align		4
        /*006c*/ 	.byte	0x04, 0x0a
        /*006e*/ 	.short	(.L_35 - .L_34)
	.align		4
.L_34:
        /*0070*/ 	.word	index@(.nv.constant0._Z16count_collisionsP4AabbPii)
        /*0074*/ 	.short	0x0380
        /*0076*/ 	.short	0x0014


	//----- nvinfo : EIATTR_SW_WAR
	.align		4
.L_35:
        /*0078*/ 	.byte	0x04, 0x36
        /*007a*/ 	.short	(.L_37 - .L_36)
.L_36:
        /*007c*/ 	.word	0x00000008
.L_37:


//--------------------- .nv.callgraph             --------------------------
	.section	.nv.callgraph,"",@"SHT_CUDA_CALLGRAPH"
	.align	4
	.sectionentsize	8
	.align		4
        /*0000*/ 	.word	0x00000000
	.align		4
        /*0004*/ 	.word	0xffffffff
	.align		4
        /*0008*/ 	.word	0x00000000
	.align		4
        /*000c*/ 	.word	0xfffffffe
	.align		4
        /*0010*/ 	.word	0x00000000
	.align		4
        /*0014*/ 	.word	0xfffffffd
	.align		4
        /*0018*/ 	.word	0x00000000
	.align		4
        /*001c*/ 	.word	0xfffffffc


//--------------------- .text._Z13reset_counterPi --------------------------
	.section	.text._Z13reset_counterPi,"ax",@progbits
	.align	128
        .global         _Z13reset_counterPi
        .type           _Z13reset_counterPi,@function
        .size           _Z13reset_counterPi,(.L_x_2 - _Z13reset_counterPi)
        .other          _Z13reset_counterPi,@"STO_CUDA_ENTRY STV_DEFAULT"
_Z13reset_counterPi:
.text._Z13reset_counterPi:
[----:B------:R-:W-:Y:S08]  /*0000*/  LDC R1, c[0x0][0x37c] ;  /* 0x0000df00ff017b82 */ /* 0x000ff00000000800 */
[----:B------:R-:W0:Y:S01]  /*0010*/  LDC.64 R2, c[0x0][0x380] ;  /* 0x0000e000ff027b82 */ /* 0x000e220000000a00 */
[----:B------:R-:W0:Y:S02]  /*0020*/  LDCU.64 UR4, c[0x0][0x358] ;  /* 0x00006b00ff0477ac */ /* 0x000e240008000a00 */
[----:B0-----:R-:W-:Y:S01]  /*0030*/  STG.E desc[UR4][R2.64], RZ ;  /* 0x000000ff02007986 */ /* 0x001fe2000c101904 */
[----:B------:R-:W-:Y:S05]  /*0040*/  EXIT ;  /* 0x000000000000794d */ /* 0x000fea0003800000 */
.L_x_0:
[----:B------:R-:W-:-:S00]  /*0050*/  BRA `(.L_x_0) ;  /* 0xfffffffc00fc7947 */ /* 0x000fc0000383ffff */
[----:B------:R-:W-:-:S00]  /*0060*/  NOP ;  /* 0x0000000000007918 */ /* 0x000fc00000000000 */
        /* <DEDUP_REMOVED lines=9> */
.L_x_2:


//--------------------- .text._Z16count_collisionsP4AabbPii --------------------------
	.section	.text._Z16count_collisionsP4AabbPii,"ax",@progbits
	.align	128
        .global         _Z16count_collisionsP4AabbPii
        .type           _Z16count_collisionsP4AabbPii,@function
        .size           _Z16count_collisionsP4AabbPii,(.L_x_3 - _Z16count_collisionsP4AabbPii)
        .other          _Z16count_collisionsP4AabbPii,@"STO_CUDA_ENTRY STV_DEFAULT"
_Z16count_collisionsP4AabbPii:
.text._Z16count_collisionsP4AabbPii:
[----:B------:R-:W-:Y:S01]  /*0000*/  LDC R1, c[0x0][0x37c] ;  /* 0x0000df00ff017b82 */ /* 0x000fe20000000800 */
[----:B------:R-:W0:Y:S07]  /*0010*/  S2R R0, SR_TID.X ;  /* 0x0000000000007919 */ /* 0x000e2e0000002100 */
[----:B------:R-:W0:Y:S01]  /*0020*/  S2UR UR4, SR_CTAID.X ;  /* 0x00000000000479c3 */ /* 0x000e220000002500 */
[----:B------:R-:W1:Y:S07]  /*0030*/  LDCU UR5, c[0x0][0x390] ;  /* 0x00007200ff0577ac */ /* 0x000e6e0008000800 */
[----:B------:R-:W0:Y:S02]  /*0040*/  LDC R5, c[0x0][0x360] ;  /* 0x0000d800ff057b82 */ /* 0x000e240000000800 */
[----:B0-----:R-:W-:-:S05]  /*0050*/  IMAD R5, R5, UR4, R0 ;  /* 0x0000000405057c24 */ /* 0x001fca000f8e0200 */
[----:B-1----:R-:W-:-:S13]  /*0060*/  ISETP.GE.AND P0, PT, R5, UR5, PT ;  /* 0x0000000505007c0c */ /* 0x002fda000bf06270 */
[----:B------:R-:W-:Y:S05]  /*0070*/  @P0 EXIT ;  /* 0x000000000000094d */ /* 0x000fea0003800000 */
[----:B------:R-:W0:Y:S01]  /*0080*/  LDC.64 R2, c[0x0][0x380] ;  /* 0x0000e000ff027b82 */ /* 0x000e220000000a00 */
[----:B------:R-:W1:Y:S01]  /*0090*/  LDCU.64 UR4, c[0x0][0x358] ;  /* 0x00006b00ff0477ac */ /* 0x000e620008000a00 */
[----:B0-----:R-:W-:-:S05]  /*00a0*/  IMAD.WIDE R2, R5, 0x24, R2 ;  /* 0x0000002405027825 */ /* 0x001fca00078e0202 */
[----:B-1----:R-:W2:Y:S04]  /*00b0*/  LDG.E R0, desc[UR4][R2.64+0x14] ;  /* 0x0000140402007981 */ /* 0x002ea8000c1e1900 */
[----:B------:R-:W2:Y:S02]  /*00c0*/  LDG.E R5, desc[UR4][R2.64+0x4] ;  /* 0x0000040402057981 */ /* 0x000ea4000c1e1900 */
[----:B--2---:R-:W-:-:S13]  /*00d0*/  FSETP.GE.AND P0, PT, R0, R5, PT ;  /* 0x000000050000720b */ /* 0x004fda0003f06000 */
[----:B------:R-:W-:Y:S05]  /*00e0*/  @!P0 EXIT ;  /* 0x000000000000894d */ /* 0x000fea0003800000 */
[----:B------:R-:W2:Y:S04]  /*00f0*/  LDG.E R0, desc[UR4][R2.64+0x18] ;  /* 0x0000180402007981 */ /* 0x000ea8000c1e1900 */
[----:B------:R-:W2:Y:S02]  /*0100*/  LDG.E R5, desc[UR4][R2.64+0x8] ;  /* 0x0000080402057981 */ /* 0x000ea4000c1e1900 */
[----:B--2---:R-:W-:-:S13]  /*0110*/  FSETP.GE.AND P0, PT, R0, R5, PT ;  /* 0x000000050000720b */ /* 0x004fda0003f06000 */
[----:B------:R-:W-:Y:S05]  /*0120*/  @!P0 EXIT ;  /* 0x000000000000894d */ /* 0x000fea0003800000 */
[----:B------:R-:W2:Y:S04]  /*0130*/  LDG.E R0, desc[UR4][R2.64+0x1c] ;  /* 0x00001c0402007981 */ /* 0x000ea8000c1e1900 */
[----:B------:R-:W2:Y:S02]  /*0140*/  LDG.E R5, desc[UR4][R2.64+0xc] ;  /* 0x00000c0402057981 */ /* 0x000ea4000c1e1900 */
[----:B--2---:R-:W-:-:S13]  /*0150*/  FSETP.GE.AND P0, PT, R0, R5, PT ;  /* 0x000000050000720b */ /* 0x004fda0003f06000 */
[----:B------:R-:W-:Y:S05]  /*0160*/  @!P0 EXIT ;  /* 0x000000000000894d */ /* 0x000fea0003800000 */
[----:B------:R-:W0:Y:S01]  /*0170*/  S2R R0, SR_LANEID ;  /* 0x0000000000007919 */ /* 0x000e220000000000 */
[----:B------:R-:W1:Y:S01]  /*0180*/  LDC.64 R2, c[0x0][0x388] ;  /* 0x0000e200ff027b82 */ /* 0x000e620000000a00 */
[----:B------:R-:W-:Y:S02]  /*0190*/  VOTEU.ANY UR6, UPT, PT ;  /* 0x0000000000067886 */ /* 0x000fe400038e0100 */
[----:B------:R-:W-:Y:S02]  /*01a0*/  UFLO.U32 UR7, UR6 ;  /* 0x00000006000772bd */ /* 0x000fe400080e0000 */
[----:B------:R-:W1:Y:S04]  /*01b0*/  POPC R5, UR6 ;  /* 0x0000000600057d09 */ /* 0x000e680008000000 */
[----:B0-----:R-:W-:-:S13]  /*01c0*/  ISETP.EQ.U32.AND P0, PT, R0, UR7, PT ;  /* 0x0000000700007c0c */ /* 0x001fda000bf02070 */
[----:B-1----:R-:W-:Y:S01]  /*01d0*/  @P0 REDG.E.ADD.STRONG.GPU desc[UR4][R2.64], R5 ;  /* 0x000000050200098e */ /* 0x002fe2000c12e104 */
[----:B------:R-:W-:Y:S05]  /*01e0*/  EXIT ;  /* 0x000000000000794d */ /* 0x000fea0003800000 */
.L_x_1:
        /* <DEDUP_REMOVED lines=9> */
.L_x_3:


//--------------------- .nv.shared.reserved.0     --------------------------
	.section	.nv.shared.reserved.0,"aw",@nobits
	.weak		__nv_reservedSMEM_offset_0_alias
	.size		__nv_reservedSMEM_offset_0_alias, 0, 64
	.other		__nv_reservedSMEM_offset_0_alias,@"STO_CUDA_RESERVED_SHARED STV_DEFAULT"
__nv_reservedSMEM_offset_0_alias:
	.zero		0
	.zero		64


//--------------------- .nv.constant0._Z13reset_counterPi --------------------------
	.section	.nv.constant0._Z13reset_counterPi,"a",@progbits
	.sectionflags	@""
	.align	4
.nv.constant0._Z13reset_counterPi:
	.zero		904


//--------------------- .nv.constant0._Z16count_collisionsP4AabbPii --------------------------
	.section	.nv.constant0._Z16count_collisionsP4AabbPii,"a",@progbits
	.sectionflags	@""
	.align	4
.nv.constant0._Z16count_collisionsP4AabbPii:
	.zero		916


//--------------------- SYMBOLS --------------------------

	.type		.nv.reservedSmem.offset0,@object
	.size		.nv.reservedSmem.offset0,0x4
